	.headerflags	@"EF_CUDA_TEXMODE_UNIFIED EF_CUDA_64BIT_ADDRESS EF_CUDA_ACCELERATORS EF_CUDA_SM90 EF_CUDA_VIRTUAL_SM(EF_CUDA_SM90)"
	.elftype	@"ET_EXEC"


//--------------------- .nv.info                  --------------------------
	.section	.nv.info,"",@"SHT_CUDA_INFO"
	.align	4


	//----- nvinfo : EIATTR_REGCOUNT
	.align		4
        /*0000*/ 	.byte	0x04, 0x2f
        /*0002*/ 	.short	(.L_3 - .L_2)
	.align		4
.L_2:
        /*0004*/ 	.word	index@(triton_poi_fused__native_batch_norm_legit_no_training_cat_relu_40)
        /*0008*/ 	.word	0x00000017


	//----- nvinfo : EIATTR_MIN_STACK_SIZE
	.align		4
.L_3:
        /*000c*/ 	.byte	0x04, 0x12
        /*000e*/ 	.short	(.L_5 - .L_4)
	.align		4
.L_4:
        /*0010*/ 	.word	index@(triton_poi_fused__native_batch_norm_legit_no_training_cat_relu_40)
        /*0014*/ 	.word	0x00000000


	//----- nvinfo : EIATTR_FRAME_SIZE
	.align		4
.L_5:
        /*0018*/ 	.byte	0x04, 0x11
        /*001a*/ 	.short	(.L_7 - .L_6)
	.align		4
.L_6:
        /*001c*/ 	.word	index@(triton_poi_fused__native_batch_norm_legit_no_training_cat_relu_40)
        /*0020*/ 	.word	0x00000000


	//----- nvinfo : EIATTR_MIN_STACK_SIZE
	.align		4
.L_7:
        /*0024*/ 	.byte	0x04, 0x12
        /*0026*/ 	.short	(.L_9 - .L_8)
	.align		4
.L_8:
        /*0028*/ 	.word	index@(triton_poi_fused__native_batch_norm_legit_no_training_cat_relu_40)
        /*002c*/ 	.word	0x00000000
.L_9:


//--------------------- .nv.info.triton_poi_fused__native_batch_norm_legit_no_training_cat_relu_40 --------------------------
	.section	.nv.info.triton_poi_fused__native_batch_norm_legit_no_training_cat_relu_40,"",@"SHT_CUDA_INFO"
	.sectionflags	@""
	.align	4


	//----- nvinfo : EIATTR_CUDA_API_VERSION
	.align		4
        /*0000*/ 	.byte	0x04, 0x37
        /*0002*/ 	.short	(.L_11 - .L_10)
.L_10:
        /*0004*/ 	.word	0x0000007c


	//----- nvinfo : EIATTR_KPARAM_INFO
	.align		4
.L_11:
        /*0008*/ 	.byte	0x04, 0x17
        /*000a*/ 	.short	(.L_13 - .L_12)
.L_12:
        /*000c*/ 	.word	0x00000000
        /*0010*/ 	.short	0x0008
        /*0012*/ 	.short	0x0040
        /*0014*/ 	.byte	0x00, 0xf0, 0x11, 0x00


	//----- nvinfo : EIATTR_KPARAM_INFO
	.align		4
.L_13:
        /*0018*/ 	.byte	0x04, 0x17
        /*001a*/ 	.short	(.L_15 - .L_14)
.L_14:
        /*001c*/ 	.word	0x00000000
        /*0020*/ 	.short	0x0007
        /*0022*/ 	.short	0x0038
        /*0024*/ 	.byte	0x00, 0xf4, 0x21, 0x00


	//----- nvinfo : EIATTR_KPARAM_INFO
	.align		4
.L_15:
        /*0028*/ 	.byte	0x04, 0x17
        /*002a*/ 	.short	(.L_17 - .L_16)
.L_16:
        /*002c*/ 	.word	0x00000000
        /*0030*/ 	.short	0x0006
        /*0032*/ 	.short	0x0030
        /*0034*/ 	.byte	0x00, 0xf4, 0x21, 0x00


	//----- nvinfo : EIATTR_KPARAM_INFO
	.align		4
.L_17:
        /*0038*/ 	.byte	0x04, 0x17
        /*003a*/ 	.short	(.L_19 - .L_18)
.L_18:
        /*003c*/ 	.word	0x00000000
        /*0040*/ 	.short	0x0005
        /*0042*/ 	.short	0x0028
        /*0044*/ 	.byte	0x00, 0xf4, 0x21, 0x00


	//----- nvinfo : EIATTR_KPARAM_INFO
	.align		4
.L_19:
        /*0048*/ 	.byte	0x04, 0x17
        /*004a*/ 	.short	(.L_21 - .L_20)
.L_20:
        /*004c*/ 	.word	0x00000000
        /*0050*/ 	.short	0x0004
        /*0052*/ 	.short	0x0020
        /*0054*/ 	.byte	0x00, 0xf4, 0x21, 0x00


	//----- nvinfo : EIATTR_KPARAM_INFO
	.align		4
.L_21:
        /*0058*/ 	.byte	0x04, 0x17
        /*005a*/ 	.short	(.L_23 - .L_22)
.L_22:
        /*005c*/ 	.word	0x00000000
        /*0060*/ 	.short	0x0003
        /*0062*/ 	.short	0x0018
        /*0064*/ 	.byte	0x00, 0xf4, 0x21, 0x00


	//----- nvinfo : EIATTR_KPARAM_INFO
	.align		4
.L_23:
        /*0068*/ 	.byte	0x04, 0x17
        /*006a*/ 	.short	(.L_25 - .L_24)
.L_24:
        /*006c*/ 	.word	0x00000000
        /*0070*/ 	.short	0x0002
        /*0072*/ 	.short	0x0010
        /*0074*/ 	.byte	0x00, 0xf4, 0x21, 0x00


	//----- nvinfo : EIATTR_KPARAM_INFO
	.align		4
.L_25:
        /*0078*/ 	.byte	0x04, 0x17
        /*007a*/ 	.short	(.L_27 - .L_26)
.L_26:
        /*007c*/ 	.word	0x00000000
        /*0080*/ 	.short	0x0001
        /*0082*/ 	.short	0x0008
        /*0084*/ 	.byte	0x00, 0xf4, 0x21, 0x00


	//----- nvinfo : EIATTR_KPARAM_INFO
	.align		4
.L_27:
        /*0088*/ 	.byte	0x04, 0x17
        /*008a*/ 	.short	(.L_29 - .L_28)
.L_28:
        /*008c*/ 	.word	0x00000000
        /*0090*/ 	.short	0x0000
        /*0092*/ 	.short	0x0000
        /*0094*/ 	.byte	0x00, 0xf4, 0x21, 0x00


	//----- nvinfo : EIATTR_SPARSE_MMA_MASK
	.align		4
.L_29:
        /*0098*/ 	.byte	0x03, 0x50
        /*009a*/ 	.short	0x0000


	//----- nvinfo : EIATTR_MAXREG_COUNT
	.align		4
        /*009c*/ 	.byte	0x03, 0x1b
        /*009e*/ 	.short	0x00ff


	//----- nvinfo : EIATTR_EXIT_INSTR_OFFSETS
	.align		4
        /*00a0*/ 	.byte	0x04, 0x1c
        /*00a2*/ 	.short	(.L_31 - .L_30)


	//   ....[0]....
.L_30:
        /*00a4*/ 	.word	0x000004d0


	//   ....[1]....
        /*00a8*/ 	.word	0x000004f0


	//----- nvinfo : EIATTR_REQNTID
	.align		4
.L_31:
        /*00ac*/ 	.byte	0x04, 0x10
        /*00ae*/ 	.short	(.L_33 - .L_32)
.L_32:
        /*00b0*/ 	.word	0x00000080
        /*00b4*/ 	.word	0x00000001
        /*00b8*/ 	.word	0x00000001


	//----- nvinfo : EIATTR_CBANK_PARAM_SIZE
	.align		4
.L_33:
        /*00bc*/ 	.byte	0x03, 0x19
        /*00be*/ 	.short	0x0044


	//----- nvinfo : EIATTR_PARAM_CBANK
	.align		4
        /*00c0*/ 	.byte	0x04, 0x0a
        /*00c2*/ 	.short	(.L_35 - .L_34)
	.align		4
.L_34:
        /*00c4*/ 	.word	index@(.nv.constant0.triton_poi_fused__native_batch_norm_legit_no_training_cat_relu_40)
        /*00c8*/ 	.short	0x0210
        /*00ca*/ 	.short	0x0044


	//----- nvinfo : EIATTR_SW_WAR
	.align		4
.L_35:
        /*00cc*/ 	.byte	0x04, 0x36
        /*00ce*/ 	.short	(.L_37 - .L_36)
.L_36:
        /*00d0*/ 	.word	0x00000008
.L_37:


//--------------------- .nv.callgraph             --------------------------
	.section	.nv.callgraph,"",@"SHT_CUDA_CALLGRAPH"
	.align	4
	.sectionentsize	8
	.align		4
        /*0000*/ 	.word	0x00000000
	.align		4
        /*0004*/ 	.word	0xffffffff
	.align		4
        /*0008*/ 	.word	0x00000000
	.align		4
        /*000c*/ 	.word	0xfffffffe
	.align		4
        /*0010*/ 	.word	0x00000000
	.align		4
        /*0014*/ 	.word	0xfffffffd
	.align		4
        /*0018*/ 	.word	0x00000000
	.align		4
        /*001c*/ 	.word	0xfffffffc


//--------------------- .nv.constant4             --------------------------
	.section	.nv.constant4,"a",@progbits
	.align	8
	.align		8
.nv.constant4:
        /*0000*/ 	.dword	_$_str
	.align		8
        /*0008*/ 	.dword	_$_str_$_2


//--------------------- .text.triton_poi_fused__native_batch_norm_legit_no_training_cat_relu_40 --------------------------
	.section	.text.triton_poi_fused__native_batch_norm_legit_no_training_cat_relu_40,"ax",@progbits
	.align	128
        .global         triton_poi_fused__native_batch_norm_legit_no_training_cat_relu_40
        .type           triton_poi_fused__native_batch_norm_legit_no_training_cat_relu_40,@function
        .size           triton_poi_fused__native_batch_norm_legit_no_training_cat_relu_40,(.L_x_1 - triton_poi_fused__native_batch_norm_legit_no_training_cat_relu_40)
        .other          triton_poi_fused__native_batch_norm_legit_no_training_cat_relu_40,@"STO_CUDA_ENTRY STV_DEFAULT"
triton_poi_fused__native_batch_norm_legit_no_training_cat_relu_40:
.text.triton_poi_fused__native_batch_norm_legit_no_training_cat_relu_40:
[----:B------:R-:W0:Y:S01]  /*0000*/  LDC R1, c[0x0][0x28] ;  /* 0x00000a00ff017b82 */ /* 0x000e220000000800 */
[----:B------:R-:W1:Y:S07]  /*0010*/  S2R R0, SR_TID.X ;  /* 0x0000000000007919 */ /* 0x000e6e0000002100 */
[----:B------:R-:W2:Y:S01]  /*0020*/  LDC.64 R12, c[0x0][0x228] ;  /* 0x00008a00ff0c7b82 */ /* 0x000ea20000000a00 */
[----:B------:R-:W-:Y:S01]  /*0030*/  ULDC.64 UR4, c[0x0][0x208] ;  /* 0x0000820000047ab9 */ /* 0x000fe20000000a00 */
[----:B------:R-:W-:Y:S01]  /*0040*/  ULDC.64 UR6, c[0x0][0x218] ;  /* 0x0000860000067ab9 */ /* 0x000fe20000000a00 */
[----:B------:R-:W3:Y:S05]  /*0050*/  S2R R3, SR_CTAID.X ;  /* 0x0000000000037919 */ /* 0x000eea0000002500 */
[----:B------:R-:W4:Y:S08]  /*0060*/  LDC.64 R10, c[0x0][0x210] ;  /* 0x00008400ff0a7b82 */ /* 0x000f300000000a00 */
[----:B------:R-:W5:Y:S01]  /*0070*/  LDC.64 R8, c[0x0][0x230] ;  /* 0x00008c00ff087b82 */ /* 0x000f620000000a00 */
[----:B-1----:R-:W-:-:S05]  /*0080*/  LOP3.LUT R0, R0, 0x7f, RZ, 0xc0, !PT ;  /* 0x0000007f00007812 */ /* 0x002fca00078ec0ff */
[----:B---3--:R-:W-:-:S05]  /*0090*/  IMAD R0, R3, 0x80, R0 ;  /* 0x0000008003007824 */ /* 0x008fca00078e0200 */
[----:B------:R-:W-:Y:S02]  /*00a0*/  SHF.R.S32.HI R3, RZ, 0x1f, R0 ;  /* 0x0000001fff037819 */ /* 0x000fe40000011400 */
[----:B------:R-:W-:Y:S02]  /*00b0*/  ISETP.GE.AND P0, PT, R0, 0x4780, PT ;  /* 0x000047800000780c */ /* 0x000fe40003f06270 */
[----:B------:R-:W-:-:S04]  /*00c0*/  LEA.HI R4, R3, R0, RZ, 0x4 ;  /* 0x0000000003047211 */ /* 0x000fc800078f20ff */
[----:B------:R-:W-:-:S05]  /*00d0*/  SHF.R.S32.HI R3, RZ, 0x4, R4 ;  /* 0x00000004ff037819 */ /* 0x000fca0000011404 */
[----:B------:R-:W-:-:S05]  /*00e0*/  IMAD.HI R2, R3, 0x3949660b, RZ ;  /* 0x3949660b03027827 */ /* 0x000fca00078e02ff */
[----:B------:R-:W-:-:S04]  /*00f0*/  SHF.R.U32.HI R5, RZ, 0x1f, R2 ;  /* 0x0000001fff057819 */ /* 0x000fc80000011602 */
[----:B------:R-:W-:-:S05]  /*0100*/  LEA.HI.SX32 R2, R2, R5, 0x1a ;  /* 0x0000000502027211 */ /* 0x000fca00078fd2ff */
[----:B------:R-:W-:Y:S02]  /*0110*/  IMAD R3, R2, -0x11e, R3 ;  /* 0xfffffee202037824 */ /* 0x000fe400078e0203 */
[----:B------:R-:W-:Y:S02]  /*0120*/  IMAD.MOV.U32 R2, RZ, RZ, RZ ;  /* 0x000000ffff027224 */ /* 0x000fe400078e00ff */
[----:B--2---:R-:W-:-:S05]  /*0130*/  IMAD.WIDE R12, R3, 0x4, R12 ;  /* 0x00000004030c7825 */ /* 0x004fca00078e020c */
[----:B------:R1:W2:Y:S01]  /*0140*/  @!P0 LDG.E.EL R2, desc[UR4][R12.64] ;  /* 0x000000040c028981 */ /* 0x0002a2000c2e1900 */
[----:B------:R-:W-:Y:S01]  /*0150*/  IMAD.HI R5, R0, 0x3949660b, RZ ;  /* 0x3949660b00057827 */ /* 0x000fe200078e02ff */
[----:B------:R-:W-:Y:S02]  /*0160*/  LOP3.LUT R15, R4, 0xfffffff0, RZ, 0xc0, !PT ;  /* 0xfffffff0040f7812 */ /* 0x000fe400078ec0ff */
[C---:B------:R-:W-:Y:S01]  /*0170*/  ISETP.GE.AND P1, PT, R3.reuse, 0x112, PT ;  /* 0x000001120300780c */ /* 0x040fe20003f26270 */
[----:B------:R-:W-:Y:S01]  /*0180*/  IMAD.SHL.U32 R14, R3, 0x10, RZ ;  /* 0x00000010030e7824 */ /* 0x000fe200078e00ff */
[----:B------:R-:W-:Y:S01]  /*0190*/  SHF.R.U32.HI R6, RZ, 0x1f, R5 ;  /* 0x0000001fff067819 */ /* 0x000fe20000011605 */
[C---:B------:R-:W-:Y:S01]  /*01a0*/  IMAD.IADD R15, R0.reuse, 0x1, -R15 ;  /* 0x00000001000f7824 */ /* 0x040fe200078e0a0f */
[----:B------:R-:W-:Y:S02]  /*01b0*/  ISETP.LT.AND P2, PT, R0, 0x4780, !P1 ;  /* 0x000047800000780c */ /* 0x000fe40004f41270 */
[----:B------:R-:W-:-:S02]  /*01c0*/  LEA.HI.SX32 R17, R5, R6, 0x16 ;  /* 0x0000000605117211 */ /* 0x000fc400078fb2ff */
[----:B------:R-:W3:Y:S01]  /*01d0*/  LDC.64 R6, c[0x0][0x220] ;  /* 0x00008800ff067b82 */ /* 0x000ee20000000a00 */
[----:B------:R-:W-:Y:S02]  /*01e0*/  ISETP.GT.AND P3, PT, R3, 0x111, !P0 ;  /* 0x000001110300780c */ /* 0x000fe40004764270 */
[C---:B------:R-:W-:Y:S02]  /*01f0*/  IMAD R16, R17.reuse, 0xc0, RZ ;  /* 0x000000c011107824 */ /* 0x040fe400078e02ff */
[----:B-1----:R-:W-:-:S03]  /*0200*/  IMAD R12, R17, -0x11e0, R0 ;  /* 0xffffee20110c7824 */ /* 0x002fc600078e0200 */
[----:B------:R-:W1:Y:S01]  /*0210*/  LDC.64 R4, c[0x0][0x238] ;  /* 0x00008e00ff047b82 */ /* 0x000e620000000a00 */
[----:B------:R-:W-:Y:S01]  /*0220*/  IADD3 R19, P4, P5, R14, R15, R16 ;  /* 0x0000000f0e137210 */ /* 0x000fe20007d9e010 */
[----:B------:R-:W-:Y:S01]  /*0230*/  IMAD R17, R17, 0x1120, R12 ;  /* 0x0000112011117824 */ /* 0x000fe200078e020c */
[----:B------:R-:W-:Y:S02]  /*0240*/  SHF.R.S32.HI R13, RZ, 0x1f, R16 ;  /* 0x0000001fff0d7819 */ /* 0x000fe40000011410 */
[----:B------:R-:W-:Y:S01]  /*0250*/  SHF.R.S32.HI R15, RZ, 0x1f, R15 ;  /* 0x0000001fff0f7819 */ /* 0x000fe2000001140f */
[----:B----4-:R-:W-:Y:S01]  /*0260*/  IMAD.WIDE R16, R17, 0x4, R10 ;  /* 0x0000000411107825 */ /* 0x010fe200078e020a */
[----:B------:R-:W-:Y:S02]  /*0270*/  SHF.R.S32.HI R14, RZ, 0x1f, R14 ;  /* 0x0000001fff0e7819 */ /* 0x000fe4000001140e */
[----:B------:R-:W-:Y:S02]  /*0280*/  CS2R R10, SRZ ;  /* 0x00000000000a7805 */ /* 0x000fe4000001ff00 */
[----:B------:R-:W-:-:S02]  /*0290*/  IADD3.X R14, R14, R15, R13, P4, P5 ;  /* 0x0000000f0e0e7210 */ /* 0x000fc400027ea40d */
[----:B------:R-:W-:Y:S02]  /*02a0*/  CS2R R12, SRZ ;  /* 0x00000000000c7805 */ /* 0x000fe4000001ff00 */
[----:B------:R-:W-:-:S04]  /*02b0*/  LEA R18, P4, R19, UR6, 0x2 ;  /* 0x0000000613127c11 */ /* 0x000fc8000f8810ff */
[----:B------:R-:W-:Y:S01]  /*02c0*/  LEA.HI.X R19, R19, UR7, R14, 0x2, P4 ;  /* 0x0000000713137c11 */ /* 0x000fe2000a0f140e */
[----:B------:R-:W4:Y:S01]  /*02d0*/  @P2 LDG.E R12, desc[UR4][R16.64] ;  /* 0x00000004100c2981 */ /* 0x000f22000c1e1900 */
[----:B---3--:R-:W-:-:S03]  /*02e0*/  IMAD.WIDE R6, R3, 0x4, R6 ;  /* 0x0000000403067825 */ /* 0x008fc600078e0206 */
[----:B------:R-:W3:Y:S01]  /*02f0*/  @P3 LDG.E R10, desc[UR4][R18.64+-0x4480] ;  /* 0xffbb8004120a3981 */ /* 0x000ee2000c1e1900 */
[----:B------:R-:W-:-:S03]  /*0300*/  IMAD.MOV.U32 R20, RZ, RZ, RZ ;  /* 0x000000ffff147224 */ /* 0x000fc600078e00ff */
[----:B------:R1:W3:Y:S01]  /*0310*/  @!P0 LDG.E.EL R11, desc[UR4][R6.64] ;  /* 0x00000004060b8981 */ /* 0x0002e2000c2e1900 */
[----:B-----5:R-:W-:-:S04]  /*0320*/  IMAD.WIDE R8, R3, 0x4, R8 ;  /* 0x0000000403087825 */ /* 0x020fc800078e0208 */
[----:B-1----:R-:W-:Y:S01]  /*0330*/  IMAD.WIDE R14, R3, 0x4, R4 ;  /* 0x00000004030e7825 */ /* 0x002fe200078e0204 */
[----:B------:R-:W5:Y:S01]  /*0340*/  @!P0 LDG.E.EL R13, desc[UR4][R8.64] ;  /* 0x00000004080d8981 */ /* 0x000f62000c2e1900 */
[----:B------:R-:W1:Y:S03]  /*0350*/  LDC.64 R4, c[0x0][0x240] ;  /* 0x00009000ff047b82 */ /* 0x000e660000000a00 */
[----:B------:R-:W5:Y:S01]  /*0360*/  @!P0 LDG.E.EL R20, desc[UR4][R14.64] ;  /* 0x000000040e148981 */ /* 0x000f62000c2e1900 */
[----:B0-----:R-:W-:Y:S02]  /*0370*/  IMAD.MOV.U32 R6, RZ, RZ, 0x3e800000 ;  /* 0x3e800000ff067424 */ /* 0x001fe400078e00ff */
[----:B-1----:R-:W-:-:S04]  /*0380*/  IMAD.WIDE R4, R0, 0x4, R4 ;  /* 0x0000000400047825 */ /* 0x002fc800078e0204 */
[----:B--2---:R-:W-:Y:S02]  /*0390*/  FADD R16, R2, 9.9999997473787516356e-06 ;  /* 0x3727c5ac02107421 */ /* 0x004fe40000000000 */
[----:B------:R-:W0:Y:S02]  /*03a0*/  LDC.64 R2, c[0x0][0x248] ;  /* 0x00009200ff027b82 */ /* 0x000e240000000a00 */
[----:B------:R-:W1:Y:S02]  /*03b0*/  MUFU.SQRT R17, R16 ;  /* 0x0000001000117308 */ /* 0x000e640000002000 */
[C---:B-1----:R-:W-:Y:S02]  /*03c0*/  FSETP.GT.AND P4, PT, R17.reuse, 8.50705917302346158658e+37, PT ;  /* 0x7e8000001100780b */ /* 0x042fe40003f84000 */
[----:B------:R-:W-:Y:S02]  /*03d0*/  FSETP.GEU.AND P5, PT, R17, 1.175494350822287508e-38, PT ;  /* 0x008000001100780b */ /* 0x000fe40003fae000 */
[----:B------:R-:W-:Y:S01]  /*03e0*/  FSEL R6, R6, 1, P4 ;  /* 0x3f80000006067808 */ /* 0x000fe20002000000 */
[----:B0-----:R-:W-:-:S08]  /*03f0*/  IMAD.WIDE R2, R0, 0x4, R2 ;  /* 0x0000000400027825 */ /* 0x001fd000078e0202 */
[----:B------:R-:W-:Y:S02]  /*0400*/  @P4 FMUL R17, R17, 0.25 ;  /* 0x3e80000011114820 */ /* 0x000fe40000400000 */
[----:B------:R-:W-:Y:S02]  /*0410*/  @!P5 FMUL R6, R6, 16777216 ;  /* 0x4b8000000606d820 */ /* 0x000fe40000400000 */
[----:B------:R-:W-:Y:S01]  /*0420*/  @!P5 FMUL R17, R17, 16777216 ;  /* 0x4b8000001111d820 */ /* 0x000fe20000400000 */
[----:B----4-:R-:W-:-:S05]  /*0430*/  SEL R12, R12, RZ, P2 ;  /* 0x000000ff0c0c7207 */ /* 0x010fca0001000000 */
[----:B------:R-:W0:Y:S01]  /*0440*/  MUFU.RCP R17, R17 ;  /* 0x0000001100117308 */ /* 0x000e220000001000 */
[----:B---3--:R-:W-:-:S05]  /*0450*/  @P1 SEL R12, R10, RZ, P3 ;  /* 0x000000ff0a0c1207 */ /* 0x008fca0001800000 */
[----:B------:R-:W-:Y:S01]  /*0460*/  FADD R11, R12, -R11 ;  /* 0x8000000b0c0b7221 */ /* 0x000fe20000000000 */
[----:B------:R1:W-:Y:S01]  /*0470*/  @!P0 STG.E desc[UR4][R4.64], R12 ;  /* 0x0000000c04008986 */ /* 0x0003e2000c101904 */
[----:B0-----:R-:W-:-:S04]  /*0480*/  FMUL R6, R17, R6 ;  /* 0x0000000611067220 */ /* 0x001fc80000400000 */
[----:B------:R-:W-:-:S04]  /*0490*/  FMUL R11, R11, R6 ;  /* 0x000000060b0b7220 */ /* 0x000fc80000400000 */
[----:B-----5:R-:W-:-:S05]  /*04a0*/  FFMA R11, R11, R13, R20 ;  /* 0x0000000d0b0b7223 */ /* 0x020fca0000000014 */
[----:B------:R-:W-:-:S04]  /*04b0*/  FSETP.GEU.AND P1, PT, R11, RZ, PT ;  /* 0x000000ff0b00720b */ /* 0x000fc80003f2e000 */
[----:B------:R-:W-:Y:S01]  /*04c0*/  FSEL R11, R11, RZ, P1 ;  /* 0x000000ff0b0b7208 */ /* 0x000fe20000800000 */
[----:B-1----:R-:W-:Y:S08]  /*04d0*/  @P0 EXIT ;  /* 0x000000000000094d */ /* 0x002ff00003800000 */
[----:B------:R-:W-:Y:S01]  /*04e0*/  STG.E desc[UR4][R2.64], R11 ;  /* 0x0000000b02007986 */ /* 0x000fe2000c101904 */
[----:B------:R-:W-:Y:S05]  /*04f0*/  EXIT ;  /* 0x000000000000794d */ /* 0x000fea0003800000 */
.L_x_0:
[----:B------:R-:W-:-:S00]  /*0500*/  BRA `(.L_x_0) ;  /* 0xfffffffc00fc7947 */ /* 0x000fc0000383ffff */
[----:B------:R-:W-:-:S00]  /*0510*/  NOP ;  /* 0x0000000000007918 */ /* 0x000fc00000000000 */
        /* <DEDUP_REMOVED lines=14> */
.L_x_1:


//--------------------- .nv.global.init           --------------------------
	.section	.nv.global.init,"aw",@progbits
.nv.global.init:
	.type		_$_str,@object
	.size		_$_str,(_$_str_$_2 - _$_str)
_$_str:
        /*0000*/ 	.byte	0x5f, 0x5f, 0x43, 0x55, 0x44, 0x41, 0x5f, 0x46, 0x54, 0x5a, 0x00
	.type		_$_str_$_2,@object
	.size		_$_str_$_2,(.L_1 - _$_str_$_2)
_$_str_$_2:
        /*000b*/ 	.byte	0x5f, 0x5f, 0x43, 0x55, 0x44, 0x41, 0x5f, 0x50, 0x52, 0x45, 0x43, 0x5f, 0x53, 0x51, 0x52, 0x54
        /*001b*/ 	.byte	0x00
.L_1:


//--------------------- .nv.constant0.triton_poi_fused__native_batch_norm_legit_no_training_cat_relu_40 --------------------------
	.section	.nv.constant0.triton_poi_fused__native_batch_norm_legit_no_training_cat_relu_40,"a",@progbits
	.sectionflags	@""
	.align	4
.nv.constant0.triton_poi_fused__native_batch_norm_legit_no_training_cat_relu_40:
	.zero		596
